//
// Generated by NVIDIA NVVM Compiler
//
// Compiler Build ID: CL-36424714
// Cuda compilation tools, release 13.0, V13.0.88
// Based on NVVM 20.0.0
//

.version 9.0
.target sm_100
.address_size 64

	// .globl	_Z15cuda_vector_sumPfi

.visible .entry _Z15cuda_vector_sumPfi(
	.param .u64 .ptr .align 1 _Z15cuda_vector_sumPfi_param_0,
	.param .u32 _Z15cuda_vector_sumPfi_param_1
)
{
	.reg .pred 	%p<5>;
	.reg .b32 	%r<14>;
	.reg .b32 	%f<6>;
	.reg .b64 	%rd<9>;

	ld.param.u64 	%rd2, [_Z15cuda_vector_sumPfi_param_0];
	ld.param.u32 	%r9, [_Z15cuda_vector_sumPfi_param_1];
	cvta.to.global.u64 	%rd1, %rd2;
	mov.u32 	%r1, %tid.x;
	setp.lt.s32 	%p1, %r9, 2;
	@%p1 bra 	$L__BB0_7;
	mov.b32 	%r12, 1;
	mov.u32 	%r13, %ntid.x;
$L__BB0_2:
	setp.gt.u32 	%p2, %r1, %r13;
	@%p2 bra 	$L__BB0_6;
	mul.lo.s32 	%r11, %r12, %r1;
	shl.b32 	%r5, %r11, 1;
	add.s32 	%r6, %r5, %r12;
	setp.lt.s32 	%p3, %r6, %r9;
	@%p3 bra 	$L__BB0_5;
	mul.wide.u32 	%rd3, %r5, 4;
	add.s64 	%rd4, %rd1, %rd3;
	ld.global.f32 	%f1, [%rd4];
	add.f32 	%f2, %f1, 0f00000000;
	st.global.f32 	[%rd4], %f2;
	bra.uni 	$L__BB0_6;
$L__BB0_5:
	mul.wide.u32 	%rd5, %r5, 4;
	add.s64 	%rd6, %rd1, %rd5;
	ld.global.f32 	%f3, [%rd6];
	mul.wide.u32 	%rd7, %r6, 4;
	add.s64 	%rd8, %rd1, %rd7;
	ld.global.f32 	%f4, [%rd8];
	add.f32 	%f5, %f3, %f4;
	st.global.f32 	[%rd6], %f5;
$L__BB0_6:
	shl.b32 	%r12, %r12, 1;
	shr.u32 	%r13, %r13, 1;
	setp.lt.s32 	%p4, %r12, %r9;
	@%p4 bra 	$L__BB0_2;
$L__BB0_7:
	ret;

}
	// .globl	_Z15cuda_vector_minPfi
.visible .entry _Z15cuda_vector_minPfi(
	.param .u64 .ptr .align 1 _Z15cuda_vector_minPfi_param_0,
	.param .u32 _Z15cuda_vector_minPfi_param_1
)
{
	.reg .pred 	%p<5>;
	.reg .b32 	%r<14>;
	.reg .b32 	%f<6>;
	.reg .b64 	%rd<9>;

	ld.param.u64 	%rd2, [_Z15cuda_vector_minPfi_param_0];
	ld.param.u32 	%r9, [_Z15cuda_vector_minPfi_param_1];
	cvta.to.global.u64 	%rd1, %rd2;
	mov.u32 	%r1, %tid.x;
	setp.lt.s32 	%p1, %r9, 2;
	@%p1 bra 	$L__BB1_7;
	mov.b32 	%r12, 1;
	mov.u32 	%r13, %ntid.x;
$L__BB1_2:
	setp.gt.u32 	%p2, %r1, %r13;
	@%p2 bra 	$L__BB1_6;
	mul.lo.s32 	%r11, %r12, %r1;
	shl.b32 	%r5, %r11, 1;
	add.s32 	%r6, %r5, %r12;
	setp.lt.s32 	%p3, %r6, %r9;
	@%p3 bra 	$L__BB1_5;
	mul.wide.u32 	%rd3, %r5, 4;
	add.s64 	%rd4, %rd1, %rd3;
	ld.global.f32 	%f1, [%rd4];
	min.f32 	%f2, %f1, 0f7F7FFFFF;
	st.global.f32 	[%rd4], %f2;
	bra.uni 	$L__BB1_6;
$L__BB1_5:
	mul.wide.u32 	%rd5, %r5, 4;
	add.s64 	%rd6, %rd1, %rd5;
	ld.global.f32 	%f3, [%rd6];
	mul.wide.u32 	%rd7, %r6, 4;
	add.s64 	%rd8, %rd1, %rd7;
	ld.global.f32 	%f4, [%rd8];
	min.f32 	%f5, %f3, %f4;
	st.global.f32 	[%rd6], %f5;
$L__BB1_6:
	shl.b32 	%r12, %r12, 1;
	shr.u32 	%r13, %r13, 1;
	setp.lt.s32 	%p4, %r12, %r9;
	@%p4 bra 	$L__BB1_2;
$L__BB1_7:
	ret;

}
	// .globl	_Z15cuda_vector_maxPfi
.visible .entry _Z15cuda_vector_maxPfi(
	.param .u64 .ptr .align 1 _Z15cuda_vector_maxPfi_param_0,
	.param .u32 _Z15cuda_vector_maxPfi_param_1
)
{
	.reg .pred 	%p<5>;
	.reg .b32 	%r<14>;
	.reg .b32 	%f<6>;
	.reg .b64 	%rd<9>;

	ld.param.u64 	%rd2, [_Z15cuda_vector_maxPfi_param_0];
	ld.param.u32 	%r9, [_Z15cuda_vector_maxPfi_param_1];
	cvta.to.global.u64 	%rd1, %rd2;
	mov.u32 	%r1, %tid.x;
	setp.lt.s32 	%p1, %r9, 2;
	@%p1 bra 	$L__BB2_7;
	mov.b32 	%r12, 1;
	mov.u32 	%r13, %ntid.x;
$L__BB2_2:
	setp.gt.u32 	%p2, %r1, %r13;
	@%p2 bra 	$L__BB2_6;
	mul.lo.s32 	%r11, %r12, %r1;
	shl.b32 	%r5, %r11, 1;
	add.s32 	%r6, %r5, %r12;
	setp.lt.s32 	%p3, %r6, %r9;
	@%p3 bra 	$L__BB2_5;
	mul.wide.u32 	%rd3, %r5, 4;
	add.s64 	%rd4, %rd1, %rd3;
	ld.global.f32 	%f1, [%rd4];
	max.f32 	%f2, %f1, 0f00800000;
	st.global.f32 	[%rd4], %f2;
	bra.uni 	$L__BB2_6;
$L__BB2_5:
	mul.wide.u32 	%rd5, %r5, 4;
	add.s64 	%rd6, %rd1, %rd5;
	ld.global.f32 	%f3, [%rd6];
	mul.wide.u32 	%rd7, %r6, 4;
	add.s64 	%rd8, %rd1, %rd7;
	ld.global.f32 	%f4, [%rd8];
	max.f32 	%f5, %f3, %f4;
	st.global.f32 	[%rd6], %f5;
$L__BB2_6:
	shl.b32 	%r12, %r12, 1;
	shr.u32 	%r13, %r13, 1;
	setp.lt.s32 	%p4, %r12, %r9;
	@%p4 bra 	$L__BB2_2;
$L__BB2_7:
	ret;

}
	// .globl	_Z15cuda_update_arrPfd
.visible .entry _Z15cuda_update_arrPfd(
	.param .u64 .ptr .align 1 _Z15cuda_update_arrPfd_param_0,
	.param .f64 _Z15cuda_update_arrPfd_param_1
)
{
	.reg .b32 	%r<2>;
	.reg .b32 	%f<3>;
	.reg .b64 	%rd<5>;
	.reg .b64 	%fd<5>;

	ld.param.u64 	%rd1, [_Z15cuda_update_arrPfd_param_0];
	ld.param.f64 	%fd1, [_Z15cuda_update_arrPfd_param_1];
	cvta.to.global.u64 	%rd2, %rd1;
	mov.u32 	%r1, %tid.x;
	mul.wide.u32 	%rd3, %r1, 4;
	add.s64 	%rd4, %rd2, %rd3;
	ld.global.f32 	%f1, [%rd4];
	cvt.f64.f32 	%fd2, %f1;
	sub.f64 	%fd3, %fd2, %fd1;
	mul.f64 	%fd4, %fd3, %fd3;
	cvt.rn.f32.f64 	%f2, %fd4;
	st.global.f32 	[%rd4], %f2;
	ret;

}


// ===== COMPILED SASS (sm_100) =====

	.target	sm_100

	.elftype	@"ET_EXEC"


//--------------------- .note.nv.tkinfo           --------------------------
	.section	.note.nv.tkinfo,"",@"SHT_NOTE"
	.sectionflags	@"SHF_NOTE_NV_TKINFO"
	.tkinfo
        /*0018*/ 	.word	0x00000002
        /*0030*/ 	.string	""
        /*0030*/ 	.string	"ptxas"
        /*0030*/ 	.string	"Cuda compilation tools, release 13.0, V13.0.88"
        /*0030*/ 	.string	"Build cuda_13.0.r13.0/compiler.36424714_0"
        /*0030*/ 	.string	"-arch sm_100 -m 64 "



//--------------------- .note.nv.cuinfo           --------------------------
	.section	.note.nv.cuinfo,"",@"SHT_NOTE"
	.sectionflags	@"SHF_NOTE_NV_CUINFO"
        /*0018*/ 	.short	0x0002
        /*001a*/ 	.short	0x0064
        /*001c*/ 	.short	0x0082
	.zero		2


//--------------------- .nv.info                  --------------------------
	.section	.nv.info,"",@"SHT_CUDA_INFO"
	.align	4


	//----- nvinfo : EIATTR_REGCOUNT
	.align		4
        /*0000*/ 	.byte	0x04, 0x2f
        /*0002*/ 	.short	(.L_1 - .L_0)
	.align		4
.L_0:
        /*0004*/ 	.word	index@(_Z15cuda_vector_sumPfi)
        /*0008*/ 	.word	0x0000000e


	//----- nvinfo : EIATTR_FRAME_SIZE
	.align		4
.L_1:
        /*000c*/ 	.byte	0x04, 0x11
        /*000e*/ 	.short	(.L_3 - .L_2)
	.align		4
.L_2:
        /*0010*/ 	.word	index@(_Z15cuda_vector_sumPfi)
        /*0014*/ 	.word	0x00000000


	//----- nvinfo : EIATTR_REGCOUNT
	.align		4
.L_3:
        /*0018*/ 	.byte	0x04, 0x2f
        /*001a*/ 	.short	(.L_5 - .L_4)
	.align		4
.L_4:
        /*001c*/ 	.word	index@(_Z15cuda_vector_minPfi)
        /*0020*/ 	.word	0x0000000e


	//----- nvinfo : EIATTR_FRAME_SIZE
	.align		4
.L_5:
        /*0024*/ 	.byte	0x04, 0x11
        /*0026*/ 	.short	(.L_7 - .L_6)
	.align		4
.L_6:
        /*0028*/ 	.word	index@(_Z15cuda_vector_minPfi)
        /*002c*/ 	.word	0x00000000


	//----- nvinfo : EIATTR_REGCOUNT
	.align		4
.L_7:
        /*0030*/ 	.byte	0x04, 0x2f
        /*0032*/ 	.short	(.L_9 - .L_8)
	.align		4
.L_8:
        /*0034*/ 	.word	index@(_Z15cuda_vector_maxPfi)
        /*0038*/ 	.word	0x0000000e


	//----- nvinfo : EIATTR_FRAME_SIZE
	.align		4
.L_9:
        /*003c*/ 	.byte	0x04, 0x11
        /*003e*/ 	.short	(.L_11 - .L_10)
	.align		4
.L_10:
        /*0040*/ 	.word	index@(_Z15cuda_vector_maxPfi)
        /*0044*/ 	.word	0x00000000


	//----- nvinfo : EIATTR_REGCOUNT
	.align		4
.L_11:
        /*0048*/ 	.byte	0x04, 0x2f
        /*004a*/ 	.short	(.L_13 - .L_12)
	.align		4
.L_12:
        /*004c*/ 	.word	index@(_Z15cuda_update_arrPfd)
        /*0050*/ 	.word	0x0000000a


	//----- nvinfo : EIATTR_FRAME_SIZE
	.align		4
.L_13:
        /*0054*/ 	.byte	0x04, 0x11
        /*0056*/ 	.short	(.L_15 - .L_14)
	.align		4
.L_14:
        /*0058*/ 	.word	index@(_Z15cuda_update_arrPfd)
        /*005c*/ 	.word	0x00000000


	//----- nvinfo : EIATTR_MIN_STACK_SIZE
	.align		4
.L_15:
        /*0060*/ 	.byte	0x04, 0x12
        /*0062*/ 	.short	(.L_17 - .L_16)
	.align		4
.L_16:
        /*0064*/ 	.word	index@(_Z15cuda_update_arrPfd)
        /*0068*/ 	.word	0x00000000


	//----- nvinfo : EIATTR_MIN_STACK_SIZE
	.align		4
.L_17:
        /*006c*/ 	.byte	0x04, 0x12
        /*006e*/ 	.short	(.L_19 - .L_18)
	.align		4
.L_18:
        /*0070*/ 	.word	index@(_Z15cuda_vector_maxPfi)
        /*0074*/ 	.word	0x00000000


	//----- nvinfo : EIATTR_MIN_STACK_SIZE
	.align		4
.L_19:
        /*0078*/ 	.byte	0x04, 0x12
        /*007a*/ 	.short	(.L_21 - .L_20)
	.align		4
.L_20:
        /*007c*/ 	.word	index@(_Z15cuda_vector_minPfi)
        /*0080*/ 	.word	0x00000000


	//----- nvinfo : EIATTR_MIN_STACK_SIZE
	.align		4
.L_21:
        /*0084*/ 	.byte	0x04, 0x12
        /*0086*/ 	.short	(.L_23 - .L_22)
	.align		4
.L_22:
        /*0088*/ 	.word	index@(_Z15cuda_vector_sumPfi)
        /*008c*/ 	.word	0x00000000
.L_23:


//--------------------- .nv.compat                --------------------------
	.section	.nv.compat,"",@"SHT_CUDA_COMPAT_INFO"
	.align	4
        /*0000*/ 	.byte	0x02, 0x09, 0x00, 0x00, 0x02, 0x02, 0x01, 0x00, 0x02, 0x05, 0x05, 0x00, 0x03, 0x07, 0x01, 0x01
        /*0010*/ 	.byte	0x02, 0x03, 0x00, 0x00, 0x02, 0x06, 0x01, 0x00, 0x04, 0x0b, 0x08, 0x00, 0x01, 0x00, 0x00, 0x00
        /*0020*/ 	.byte	0x00, 0x00, 0x00, 0x00


//--------------------- .nv.info._Z15cuda_update_arrPfd --------------------------
	.section	.nv.info._Z15cuda_update_arrPfd,"",@"SHT_CUDA_INFO"
	.sectionflags	@""
	.align	4


	//----- nvinfo : EIATTR_CUDA_API_VERSION
	.align		4
        /*0000*/ 	.byte	0x04, 0x37
        /*0002*/ 	.short	(.L_25 - .L_24)
.L_24:
        /*0004*/ 	.word	0x00000082


	//----- nvinfo : EIATTR_KPARAM_INFO
	.align		4
.L_25:
        /*0008*/ 	.byte	0x04, 0x17
        /*000a*/ 	.short	(.L_27 - .L_26)
.L_26:
        /*000c*/ 	.word	0x00000000
        /*0010*/ 	.short	0x0001
        /*0012*/ 	.short	0x0008
        /*0014*/ 	.byte	0x00, 0xf0, 0x21, 0x00


	//----- nvinfo : EIATTR_KPARAM_INFO
	.align		4
.L_27:
        /*0018*/ 	.byte	0x04, 0x17
        /*001a*/ 	.short	(.L_29 - .L_28)
.L_28:
        /*001c*/ 	.word	0x00000000
        /*0020*/ 	.short	0x0000
        /*0022*/ 	.short	0x0000
        /*0024*/ 	.byte	0x00, 0xf5, 0x21, 0x00


	//----- nvinfo : EIATTR_SPARSE_MMA_MASK
	.align		4
.L_29:
        /*0028*/ 	.byte	0x03, 0x50
        /*002a*/ 	.short	0x0000


	//----- nvinfo : EIATTR_MAXREG_COUNT
	.align		4
        /*002c*/ 	.byte	0x03, 0x1b
        /*002e*/ 	.short	0x00ff


	//----- nvinfo : EIATTR_MERCURY_ISA_VERSION
	.align		4
        /*0030*/ 	.byte	0x03, 0x5f
        /*0032*/ 	.short	0x0101


	//----- nvinfo : EIATTR_VRC_CTA_INIT_COUNT
	.align		4
        /*0034*/ 	.byte	0x02, 0x4a
	.zero		1
	.zero		1


	//----- nvinfo : EIATTR_EXIT_INSTR_OFFSETS
	.align		4
        /*0038*/ 	.byte	0x04, 0x1c
        /*003a*/ 	.short	(.L_31 - .L_30)


	//   ....[0]....
.L_30:
        /*003c*/ 	.word	0x000000c0


	//----- nvinfo : EIATTR_CBANK_PARAM_SIZE
	.align		4
.L_31:
        /*0040*/ 	.byte	0x03, 0x19
        /*0042*/ 	.short	0x0010


	//----- nvinfo : EIATTR_PARAM_CBANK
	.align		4
        /*0044*/ 	.byte	0x04, 0x0a
        /*0046*/ 	.short	(.L_33 - .L_32)
	.align		4
.L_32:
        /*0048*/ 	.word	index@(.nv.constant0._Z15cuda_update_arrPfd)
        /*004c*/ 	.short	0x0380
        /*004e*/ 	.short	0x0010


	//----- nvinfo : EIATTR_SW_WAR
	.align		4
.L_33:
        /*0050*/ 	.byte	0x04, 0x36
        /*0052*/ 	.short	(.L_35 - .L_34)
.L_34:
        /*0054*/ 	.word	0x00000008
.L_35:


//--------------------- .nv.info._Z15cuda_vector_maxPfi --------------------------
	.section	.nv.info._Z15cuda_vector_maxPfi,"",@"SHT_CUDA_INFO"
	.sectionflags	@""
	.align	4


	//----- nvinfo : EIATTR_CUDA_API_VERSION
	.align		4
        /*0000*/ 	.byte	0x04, 0x37
        /*0002*/ 	.short	(.L_37 - .L_36)
.L_36:
        /*0004*/ 	.word	0x00000082


	//----- nvinfo : EIATTR_KPARAM_INFO
	.align		4
.L_37:
        /*0008*/ 	.byte	0x04, 0x17
        /*000a*/ 	.short	(.L_39 - .L_38)
.L_38:
        /*000c*/ 	.word	0x00000000
        /*0010*/ 	.short	0x0001
        /*0012*/ 	.short	0x0008
        /*0014*/ 	.byte	0x00, 0xf0, 0x11, 0x00


	//----- nvinfo : EIATTR_KPARAM_INFO
	.align		4
.L_39:
        /*0018*/ 	.byte	0x04, 0x17
        /*001a*/ 	.short	(.L_41 - .L_40)
.L_40:
        /*001c*/ 	.word	0x00000000
        /*0020*/ 	.short	0x0000
        /*0022*/ 	.short	0x0000
        /*0024*/ 	.byte	0x00, 0xf5, 0x21, 0x00


	//----- nvinfo : EIATTR_SPARSE_MMA_MASK
	.align		4
.L_41:
        /*0028*/ 	.byte	0x03, 0x50
        /*002a*/ 	.short	0x0000


	//----- nvinfo : EIATTR_MAXREG_COUNT
	.align		4
        /*002c*/ 	.byte	0x03, 0x1b
        /*002e*/ 	.short	0x00ff


	//----- nvinfo : EIATTR_MERCURY_ISA_VERSION
	.align		4
        /*0030*/ 	.byte	0x03, 0x5f
        /*0032*/ 	.short	0x0101


	//----- nvinfo : EIATTR_VRC_CTA_INIT_COUNT
	.align		4
        /*0034*/ 	.byte	0x02, 0x4a
	.zero		1
	.zero		1


	//----- nvinfo : EIATTR_EXIT_INSTR_OFFSETS
	.align		4
        /*0038*/ 	.byte	0x04, 0x1c
        /*003a*/ 	.short	(.L_43 - .L_42)


	//   ....[0]....
.L_42:
        /*003c*/ 	.word	0x00000030


	//   ....[1]....
        /*0040*/ 	.word	0x000001f0


	//----- nvinfo : EIATTR_CRS_STACK_SIZE
	.align		4
.L_43:
        /*0044*/ 	.byte	0x04, 0x1e
        /*0046*/ 	.short	(.L_45 - .L_44)
.L_44:
        /*0048*/ 	.word	0x00000000


	//----- nvinfo : EIATTR_CBANK_PARAM_SIZE
	.align		4
.L_45:
        /*004c*/ 	.byte	0x03, 0x19
        /*004e*/ 	.short	0x000c


	//----- nvinfo : EIATTR_PARAM_CBANK
	.align		4
        /*0050*/ 	.byte	0x04, 0x0a
        /*0052*/ 	.short	(.L_47 - .L_46)
	.align		4
.L_46:
        /*0054*/ 	.word	index@(.nv.constant0._Z15cuda_vector_maxPfi)
        /*0058*/ 	.short	0x0380
        /*005a*/ 	.short	0x000c


	//----- nvinfo : EIATTR_SW_WAR
	.align		4
.L_47:
        /*005c*/ 	.byte	0x04, 0x36
        /*005e*/ 	.short	(.L_49 - .L_48)
.L_48:
        /*0060*/ 	.word	0x00000008
.L_49:


//--------------------- .nv.info._Z15cuda_vector_minPfi --------------------------
	.section	.nv.info._Z15cuda_vector_minPfi,"",@"SHT_CUDA_INFO"
	.sectionflags	@""
	.align	4


	//----- nvinfo : EIATTR_CUDA_API_VERSION
	.align		4
        /*0000*/ 	.byte	0x04, 0x37
        /*0002*/ 	.short	(.L_51 - .L_50)
.L_50:
        /*0004*/ 	.word	0x00000082


	//----- nvinfo : EIATTR_KPARAM_INFO
	.align		4
.L_51:
        /*0008*/ 	.byte	0x04, 0x17
        /*000a*/ 	.short	(.L_53 - .L_52)
.L_52:
        /*000c*/ 	.word	0x00000000
        /*0010*/ 	.short	0x0001
        /*0012*/ 	.short	0x0008
        /*0014*/ 	.byte	0x00, 0xf0, 0x11, 0x00


	//----- nvinfo : EIATTR_KPARAM_INFO
	.align		4
.L_53:
        /*0018*/ 	.byte	0x04, 0x17
        /*001a*/ 	.short	(.L_55 - .L_54)
.L_54:
        /*001c*/ 	.word	0x00000000
        /*0020*/ 	.short	0x0000
        /*0022*/ 	.short	0x0000
        /*0024*/ 	.byte	0x00, 0xf5, 0x21, 0x00


	//----- nvinfo : EIATTR_SPARSE_MMA_MASK
	.align		4
.L_55:
        /*0028*/ 	.byte	0x03, 0x50
        /*002a*/ 	.short	0x0000


	//----- nvinfo : EIATTR_MAXREG_COUNT
	.align		4
        /*002c*/ 	.byte	0x03, 0x1b
        /*002e*/ 	.short	0x00ff


	//----- nvinfo : EIATTR_MERCURY_ISA_VERSION
	.align		4
        /*0030*/ 	.byte	0x03, 0x5f
        /*0032*/ 	.short	0x0101


	//----- nvinfo : EIATTR_VRC_CTA_INIT_COUNT
	.align		4
        /*0034*/ 	.byte	0x02, 0x4a
	.zero		1
	.zero		1


	//----- nvinfo : EIATTR_EXIT_INSTR_OFFSETS
	.align		4
        /*0038*/ 	.byte	0x04, 0x1c
        /*003a*/ 	.short	(.L_57 - .L_56)


	//   ....[0]....
.L_56:
        /*003c*/ 	.word	0x00000030


	//   ....[1]....
        /*0040*/ 	.word	0x000001f0


	//----- nvinfo : EIATTR_CRS_STACK_SIZE
	.align		4
.L_57:
        /*0044*/ 	.byte	0x04, 0x1e
        /*0046*/ 	.short	(.L_59 - .L_58)
.L_58:
        /*0048*/ 	.word	0x00000000


	//----- nvinfo : EIATTR_CBANK_PARAM_SIZE
	.align		4
.L_59:
        /*004c*/ 	.byte	0x03, 0x19
        /*004e*/ 	.short	0x000c


	//----- nvinfo : EIATTR_PARAM_CBANK
	.align		4
        /*0050*/ 	.byte	0x04, 0x0a
        /*0052*/ 	.short	(.L_61 - .L_60)
	.align		4
.L_60:
        /*0054*/ 	.word	index@(.nv.constant0._Z15cuda_vector_minPfi)
        /*0058*/ 	.short	0x0380
        /*005a*/ 	.short	0x000c


	//----- nvinfo : EIATTR_SW_WAR
	.align		4
.L_61:
        /*005c*/ 	.byte	0x04, 0x36
        /*005e*/ 	.short	(.L_63 - .L_62)
.L_62:
        /*0060*/ 	.word	0x00000008
.L_63:


//--------------------- .nv.info._Z15cuda_vector_sumPfi --------------------------
	.section	.nv.info._Z15cuda_vector_sumPfi,"",@"SHT_CUDA_INFO"
	.sectionflags	@""
	.align	4


	//----- nvinfo : EIATTR_CUDA_API_VERSION
	.align		4
        /*0000*/ 	.byte	0x04, 0x37
        /*0002*/ 	.short	(.L_65 - .L_64)
.L_64:
        /*0004*/ 	.word	0x00000082


	//----- nvinfo : EIATTR_KPARAM_INFO
	.align		4
.L_65:
        /*0008*/ 	.byte	0x04, 0x17
        /*000a*/ 	.short	(.L_67 - .L_66)
.L_66:
        /*000c*/ 	.word	0x00000000
        /*0010*/ 	.short	0x0001
        /*0012*/ 	.short	0x0008
        /*0014*/ 	.byte	0x00, 0xf0, 0x11, 0x00


	//----- nvinfo : EIATTR_KPARAM_INFO
	.align		4
.L_67:
        /*0018*/ 	.byte	0x04, 0x17
        /*001a*/ 	.short	(.L_69 - .L_68)
.L_68:
        /*001c*/ 	.word	0x00000000
        /*0020*/ 	.short	0x0000
        /*0022*/ 	.short	0x0000
        /*0024*/ 	.byte	0x00, 0xf5, 0x21, 0x00


	//----- nvinfo : EIATTR_SPARSE_MMA_MASK
	.align		4
.L_69:
        /*0028*/ 	.byte	0x03, 0x50
        /*002a*/ 	.short	0x0000


	//----- nvinfo : EIATTR_MAXREG_COUNT
	.align		4
        /*002c*/ 	.byte	0x03, 0x1b
        /*002e*/ 	.short	0x00ff


	//----- nvinfo : EIATTR_MERCURY_ISA_VERSION
	.align		4
        /*0030*/ 	.byte	0x03, 0x5f
        /*0032*/ 	.short	0x0101


	//----- nvinfo : EIATTR_VRC_CTA_INIT_COUNT
	.align		4
        /*0034*/ 	.byte	0x02, 0x4a
	.zero		1
	.zero		1


	//----- nvinfo : EIATTR_EXIT_INSTR_OFFSETS
	.align		4
        /*0038*/ 	.byte	0x04, 0x1c
        /*003a*/ 	.short	(.L_71 - .L_70)


	//   ....[0]....
.L_70:
        /*003c*/ 	.word	0x00000030


	//   ....[1]....
        /*0040*/ 	.word	0x000001f0


	//----- nvinfo : EIATTR_CRS_STACK_SIZE
	.align		4
.L_71:
        /*0044*/ 	.byte	0x04, 0x1e
        /*0046*/ 	.short	(.L_73 - .L_72)
.L_72:
        /*0048*/ 	.word	0x00000000


	//----- nvinfo : EIATTR_CBANK_PARAM_SIZE
	.align		4
.L_73:
        /*004c*/ 	.byte	0x03, 0x19
        /*004e*/ 	.short	0x000c


	//----- nvinfo : EIATTR_PARAM_CBANK
	.align		4
        /*0050*/ 	.byte	0x04, 0x0a
        /*0052*/ 	.short	(.L_75 - .L_74)
	.align		4
.L_74:
        /*0054*/ 	.word	index@(.nv.constant0._Z15cuda_vector_sumPfi)
        /*0058*/ 	.short	0x0380
        /*005a*/ 	.short	0x000c


	//----- nvinfo : EIATTR_SW_WAR
	.align		4
.L_75:
        /*005c*/ 	.byte	0x04, 0x36
        /*005e*/ 	.short	(.L_77 - .L_76)
.L_76:
        /*0060*/ 	.word	0x00000008
.L_77:


//--------------------- .nv.callgraph             --------------------------
	.section	.nv.callgraph,"",@"SHT_CUDA_CALLGRAPH"
	.align	4
	.sectionentsize	8
	.align		4
        /*0000*/ 	.word	0x00000000
	.align		4
        /*0004*/ 	.word	0xffffffff
	.align		4
        /*0008*/ 	.word	0x00000000
	.align		4
        /*000c*/ 	.word	0xfffffffe
	.align		4
        /*0010*/ 	.word	0x00000000
	.align		4
        /*0014*/ 	.word	0xfffffffd
	.align		4
        /*0018*/ 	.word	0x00000000
	.align		4
        /*001c*/ 	.word	0xfffffffc


//--------------------- .text._Z15cuda_update_arrPfd --------------------------
	.section	.text._Z15cuda_update_arrPfd,"ax",@progbits
	.align	128
        .global         _Z15cuda_update_arrPfd
        .type           _Z15cuda_update_arrPfd,@function
        .size           _Z15cuda_update_arrPfd,(.L_x_13 - _Z15cuda_update_arrPfd)
        .other          _Z15cuda_update_arrPfd,@"STO_CUDA_ENTRY STV_DEFAULT"
_Z15cuda_update_arrPfd:
.text._Z15cuda_update_arrPfd:
[----:B------:R-:W-:Y:S01]  /*0000*/  LDC R1, c[0x0][0x37c] ;  /* 0x0000df00ff017b82 */ /* 0x000fe20000000800 */
[----:B------:R-:W0:Y:S07]  /*0010*/  S2R R5, SR_TID.X ;  /* 0x0000000000057919 */ /* 0x000e2e0000002100 */
[----:B------:R-:W0:Y:S01]  /*0020*/  LDC.64 R2, c[0x0][0x380] ;  /* 0x0000e000ff027b82 */ /* 0x000e220000000a00 */
[----:B------:R-:W1:Y:S07]  /*0030*/  LDCU.64 UR4, c[0x0][0x358] ;  /* 0x00006b00ff0477ac */ /* 0x000e6e0008000a00 */
[----:B------:R-:W2:Y:S01]  /*0040*/  LDC.64 R6, c[0x0][0x388] ;  /* 0x0000e200ff067b82 */ /* 0x000ea20000000a00 */
[----:B0-----:R-:W-:-:S05]  /*0050*/  IMAD.WIDE.U32 R2, R5, 0x4, R2 ;  /* 0x0000000405027825 */ /* 0x001fca00078e0002 */
[----:B-1----:R-:W3:Y:S02]  /*0060*/  LDG.E R0, desc[UR4][R2.64] ;  /* 0x0000000402007981 */ /* 0x002ee4000c1e1900 */
[----:B---3--:R-:W2:Y:S02]  /*0070*/  F2F.F64.F32 R4, R0 ;  /* 0x0000000000047310 */ /* 0x008ea40000201800 */
[----:B--2---:R-:W-:-:S08]  /*0080*/  DADD R4, R4, -R6 ;  /* 0x0000000004047229 */ /* 0x004fd00000000806 */
[----:B------:R-:W-:-:S10]  /*0090*/  DMUL R4, R4, R4 ;  /* 0x0000000404047228 */ /* 0x000fd40000000000 */
[----:B------:R-:W0:Y:S02]  /*00a0*/  F2F.F32.F64 R5, R4 ;  /* 0x0000000400057310 */ /* 0x000e240000301000 */
[----:B0-----:R-:W-:Y:S01]  /*00b0*/  STG.E desc[UR4][R2.64], R5 ;  /* 0x0000000502007986 */ /* 0x001fe2000c101904 */
[----:B------:R-:W-:Y:S05]  /*00c0*/  EXIT ;  /* 0x000000000000794d */ /* 0x000fea0003800000 */
.L_x_0:
[----:B------:R-:W-:-:S00]  /*00d0*/  BRA `(.L_x_0) ;  /* 0xfffffffc00fc7947 */ /* 0x000fc0000383ffff */
[----:B------:R-:W-:-:S00]  /*00e0*/  NOP ;  /* 0x0000000000007918 */ /* 0x000fc00000000000 */
        /* <DEDUP_REMOVED lines=9> */
.L_x_13:


//--------------------- .text._Z15cuda_vector_maxPfi --------------------------
	.section	.text._Z15cuda_vector_maxPfi,"ax",@progbits
	.align	128
        .global         _Z15cuda_vector_maxPfi
        .type           _Z15cuda_vector_maxPfi,@function
        .size           _Z15cuda_vector_maxPfi,(.L_x_14 - _Z15cuda_vector_maxPfi)
        .other          _Z15cuda_vector_maxPfi,@"STO_CUDA_ENTRY STV_DEFAULT"
_Z15cuda_vector_maxPfi:
.text._Z15cuda_vector_maxPfi:
[----:B------:R-:W-:Y:S08]  /*0000*/  LDC R1, c[0x0][0x37c] ;  /* 0x0000df00ff017b82 */ /* 0x000ff00000000800 */
[----:B------:R-:W0:Y:S02]  /*0010*/  LDC R0, c[0x0][0x388] ;  /* 0x0000e200ff007b82 */ /* 0x000e240000000800 */
[----:B0-----:R-:W-:-:S13]  /*0020*/  ISETP.GE.AND P0, PT, R0, 0x2, PT ;  /* 0x000000020000780c */ /* 0x001fda0003f06270 */
[----:B------:R-:W-:Y:S05]  /*0030*/  @!P0 EXIT ;  /* 0x000000000000894d */ /* 0x000fea0003800000 */
[----:B------:R-:W0:Y:S01]  /*0040*/  S2R R8, SR_TID.X ;  /* 0x0000000000087919 */ /* 0x000e220000002100 */
[----:B------:R-:W1:Y:S01]  /*0050*/  LDC.64 R6, c[0x0][0x380] ;  /* 0x0000e000ff067b82 */ /* 0x000e620000000a00 */
[----:B------:R-:W2:Y:S01]  /*0060*/  LDCU UR5, c[0x0][0x360] ;  /* 0x00006c00ff0577ac */ /* 0x000ea20008000800 */
[----:B------:R-:W3:Y:S01]  /*0070*/  LDCU.64 UR6, c[0x0][0x358] ;  /* 0x00006b00ff0677ac */ /* 0x000ee20008000a00 */
[----:B------:R-:W4:Y:S01]  /*0080*/  LDCU UR8, c[0x0][0x388] ;  /* 0x00007100ff0877ac */ /* 0x000f220008000800 */
[----:B------:R-:W-:-:S05]  /*0090*/  UMOV UR4, 0x1 ;  /* 0x0000000100047882 */ /* 0x000fca0000000000 */
.L_x_3:
[----:B0-2---:R-:W-:Y:S01]  /*00a0*/  ISETP.GT.U32.AND P0, PT, R8, UR5, PT ;  /* 0x0000000508007c0c */ /* 0x005fe2000bf04070 */
[----:B------:R-:W-:-:S12]  /*00b0*/  BSSY.RECONVERGENT B0, `(.L_x_1) ;  /* 0x000000f000007945 */ /* 0x000fd80003800200 */
[----:B------:R-:W-:Y:S05]  /*00c0*/  @P0 BRA `(.L_x_2) ;  /* 0x0000000000340947 */ /* 0x000fea0003800000 */
[----:B------:R-:W-:-:S04]  /*00d0*/  IMAD R0, R8, UR4, RZ ;  /* 0x0000000408007c24 */ /* 0x000fc8000f8e02ff */
[----:B------:R-:W-:-:S04]  /*00e0*/  IMAD.SHL.U32 R3, R0, 0x2, RZ ;  /* 0x0000000200037824 */ /* 0x000fc800078e00ff */
[C---:B------:R-:W-:Y:S02]  /*00f0*/  VIADD R5, R3.reuse, UR4 ;  /* 0x0000000403057c36 */ /* 0x040fe40008000000 */
[----:B-1----:R-:W-:-:S03]  /*0100*/  IMAD.WIDE.U32 R2, R3, 0x4, R6 ;  /* 0x0000000403027825 */ /* 0x002fc600078e0006 */
[----:B----4-:R-:W-:-:S13]  /*0110*/  ISETP.GE.AND P0, PT, R5, UR8, PT ;  /* 0x0000000805007c0c */ /* 0x010fda000bf06270 */
[----:B---3--:R-:W2:Y:S01]  /*0120*/  @P0 LDG.E R0, desc[UR6][R2.64] ;  /* 0x0000000602000981 */ /* 0x008ea2000c1e1900 */
[----:B------:R-:W-:Y:S01]  /*0130*/  @!P0 IMAD.WIDE.U32 R4, R5, 0x4, R6 ;  /* 0x0000000405048825 */ /* 0x000fe200078e0006 */
[----:B--2---:R-:W-:-:S05]  /*0140*/  @P0 FMNMX R9, R0, 1.175494350822287508e-38, !PT ;  /* 0x0080000000090809 */ /* 0x004fca0007800000 */
[----:B------:R0:W-:Y:S04]  /*0150*/  @P0 STG.E desc[UR6][R2.64], R9 ;  /* 0x0000000902000986 */ /* 0x0001e8000c101906 */
[----:B------:R-:W2:Y:S04]  /*0160*/  @!P0 LDG.E R4, desc[UR6][R4.64] ;  /* 0x0000000604048981 */ /* 0x000ea8000c1e1900 */
[----:B------:R-:W2:Y:S02]  /*0170*/  @!P0 LDG.E R11, desc[UR6][R2.64] ;  /* 0x00000006020b8981 */ /* 0x000ea4000c1e1900 */
[----:B--2---:R-:W-:-:S05]  /*0180*/  @!P0 FMNMX R11, R4, R11, !PT ;  /* 0x0000000b040b8209 */ /* 0x004fca0007800000 */
[----:B------:R0:W-:Y:S02]  /*0190*/  @!P0 STG.E desc[UR6][R2.64], R11 ;  /* 0x0000000b02008986 */ /* 0x0001e4000c101906 */
.L_x_2:
[----:B---34-:R-:W-:Y:S05]  /*01a0*/  BSYNC.RECONVERGENT B0 ;  /* 0x0000000000007941 */ /* 0x018fea0003800200 */
.L_x_1:
[----:B------:R-:W-:Y:S02]  /*01b0*/  USHF.L.U32 UR4, UR4, 0x1, URZ ;  /* 0x0000000104047899 */ /* 0x000fe400080006ff */
[----:B------:R-:W-:Y:S02]  /*01c0*/  USHF.R.U32.HI UR5, URZ, 0x1, UR5 ;  /* 0x00000001ff057899 */ /* 0x000fe40008011605 */
[----:B------:R-:W-:-:S09]  /*01d0*/  UISETP.GE.AND UP0, UPT, UR4, UR8, UPT ;  /* 0x000000080400728c */ /* 0x000fd2000bf06270 */
[----:B------:R-:W-:Y:S05]  /*01e0*/  BRA.U !UP0, `(.L_x_3) ;  /* 0xfffffffd08ac7547 */ /* 0x000fea000b83ffff */
[----:B------:R-:W-:Y:S05]  /*01f0*/  EXIT ;  /* 0x000000000000794d */ /* 0x000fea0003800000 */
.L_x_4:
        /* <DEDUP_REMOVED lines=16> */
.L_x_14:


//--------------------- .text._Z15cuda_vector_minPfi --------------------------
	.section	.text._Z15cuda_vector_minPfi,"ax",@progbits
	.align	128
        .global         _Z15cuda_vector_minPfi
        .type           _Z15cuda_vector_minPfi,@function
        .size           _Z15cuda_vector_minPfi,(.L_x_15 - _Z15cuda_vector_minPfi)
        .other          _Z15cuda_vector_minPfi,@"STO_CUDA_ENTRY STV_DEFAULT"
_Z15cuda_vector_minPfi:
.text._Z15cuda_vector_minPfi:
        /* <DEDUP_REMOVED lines=10> */
.L_x_7:
        /* <DEDUP_REMOVED lines=10> */
[----:B--2---:R-:W-:-:S05]  /*0140*/  @P0 FMNMX R9, R0, 3.40282346638528859812e+38, PT ;  /* 0x7f7fffff00090809 */ /* 0x004fca0003800000 */
[----:B------:R0:W-:Y:S04]  /*0150*/  @P0 STG.E desc[UR6][R2.64], R9 ;  /* 0x0000000902000986 */ /* 0x0001e8000c101906 */
[----:B------:R-:W2:Y:S04]  /*0160*/  @!P0 LDG.E R4, desc[UR6][R4.64] ;  /* 0x0000000604048981 */ /* 0x000ea8000c1e1900 */
[----:B------:R-:W2:Y:S02]  /*0170*/  @!P0 LDG.E R11, desc[UR6][R2.64] ;  /* 0x00000006020b8981 */ /* 0x000ea4000c1e1900 */
[----:B--2---:R-:W-:-:S05]  /*0180*/  @!P0 FMNMX R11, R4, R11, PT ;  /* 0x0000000b040b8209 */ /* 0x004fca0003800000 */
[----:B------:R0:W-:Y:S02]  /*0190*/  @!P0 STG.E desc[UR6][R2.64], R11 ;  /* 0x0000000b02008986 */ /* 0x0001e4000c101906 */
.L_x_6:
[----:B---34-:R-:W-:Y:S05]  /*01a0*/  BSYNC.RECONVERGENT B0 ;  /* 0x0000000000007941 */ /* 0x018fea0003800200 */
.L_x_5:
[----:B------:R-:W-:Y:S02]  /*01b0*/  USHF.L.U32 UR4, UR4, 0x1, URZ ;  /* 0x0000000104047899 */ /* 0x000fe400080006ff */
[----:B------:R-:W-:Y:S02]  /*01c0*/  USHF.R.U32.HI UR5, URZ, 0x1, UR5 ;  /* 0x00000001ff057899 */ /* 0x000fe40008011605 */
[----:B------:R-:W-:-:S09]  /*01d0*/  UISETP.GE.AND UP0, UPT, UR4, UR8, UPT ;  /* 0x000000080400728c */ /* 0x000fd2000bf06270 */
[----:B------:R-:W-:Y:S05]  /*01e0*/  BRA.U !UP0, `(.L_x_7) ;  /* 0xfffffffd08ac7547 */ /* 0x000fea000b83ffff */
[----:B------:R-:W-:Y:S05]  /*01f0*/  EXIT ;  /* 0x000000000000794d */ /* 0x000fea0003800000 */
.L_x_8:
        /* <DEDUP_REMOVED lines=16> */
.L_x_15:


//--------------------- .text._Z15cuda_vector_sumPfi --------------------------
	.section	.text._Z15cuda_vector_sumPfi,"ax",@progbits
	.align	128
        .global         _Z15cuda_vector_sumPfi
        .type           _Z15cuda_vector_sumPfi,@function
        .size           _Z15cuda_vector_sumPfi,(.L_x_16 - _Z15cuda_vector_sumPfi)
        .other          _Z15cuda_vector_sumPfi,@"STO_CUDA_ENTRY STV_DEFAULT"
_Z15cuda_vector_sumPfi:
.text._Z15cuda_vector_sumPfi:
        /* <DEDUP_REMOVED lines=10> */
.L_x_11:
[----:B0-2---:R-:W-:Y:S01]  /*00a0*/  ISETP.GT.U32.AND P0, PT, R8, UR5, PT ;  /* 0x0000000508007c0c */ /* 0x005fe2000bf04070 */
[----:B------:R-:W-:-:S12]  /*00b0*/  BSSY.RECONVERGENT B0, `(.L_x_9) ;  /* 0x000000f000007945 */ /* 0x000fd80003800200 */
[----:B------:R-:W-:Y:S05]  /*00c0*/  @P0 BRA `(.L_x_10) ;  /* 0x0000000000340947 */ /* 0x000fea0003800000 */
[----:B------:R-:W-:-:S05]  /*00d0*/  IMAD R0, R8, UR4, RZ ;  /* 0x0000000408007c24 */ /* 0x000fca000f8e02ff */
[----:B------:R-:W-:-:S04]  /*00e0*/  SHF.L.U32 R3, R0, 0x1, RZ ;  /* 0x0000000100037819 */ /* 0x000fc800000006ff */
[C---:B------:R-:W-:Y:S01]  /*00f0*/  IADD3 R5, PT, PT, R3.reuse, UR4, RZ ;  /* 0x0000000403057c10 */ /* 0x040fe2000fffe0ff */
[----:B-1----:R-:W-:-:S03]  /*0100*/  IMAD.WIDE.U32 R2, R3, 0x4, R6 ;  /* 0x0000000403027825 */ /* 0x002fc600078e0006 */
[----:B----4-:R-:W-:-:S13]  /*0110*/  ISETP.GE.AND P0, PT, R5, UR8, PT ;  /* 0x0000000805007c0c */ /* 0x010fda000bf06270 */
[----:B---3--:R-:W2:Y:S01]  /*0120*/  @P0 LDG.E R0, desc[UR6][R2.64] ;  /* 0x0000000602000981 */ /* 0x008ea2000c1e1900 */
[----:B------:R-:W-:-:S04]  /*0130*/  @!P0 IMAD.WIDE.U32 R4, R5, 0x4, R6 ;  /* 0x0000000405048825 */ /* 0x000fc800078e0006 */
[----:B--2---:R-:W-:-:S05]  /*0140*/  @P0 FADD R9, RZ, R0 ;  /* 0x00000000ff090221 */ /* 0x004fca0000000000 */
[----:B------:R0:W-:Y:S04]  /*0150*/  @P0 STG.E desc[UR6][R2.64], R9 ;  /* 0x0000000902000986 */ /* 0x0001e8000c101906 */
[----:B------:R-:W2:Y:S04]  /*0160*/  @!P0 LDG.E R4, desc[UR6][R4.64] ;  /* 0x0000000604048981 */ /* 0x000ea8000c1e1900 */
[----:B------:R-:W2:Y:S02]  /*0170*/  @!P0 LDG.E R11, desc[UR6][R2.64] ;  /* 0x00000006020b8981 */ /* 0x000ea4000c1e1900 */
[----:B--2---:R-:W-:-:S05]  /*0180*/  @!P0 FADD R11, R4, R11 ;  /* 0x0000000b040b8221 */ /* 0x004fca0000000000 */
[----:B------:R0:W-:Y:S02]  /*0190*/  @!P0 STG.E desc[UR6][R2.64], R11 ;  /* 0x0000000b02008986 */ /* 0x0001e4000c101906 */
.L_x_10:
[----:B---34-:R-:W-:Y:S05]  /*01a0*/  BSYNC.RECONVERGENT B0 ;  /* 0x0000000000007941 */ /* 0x018fea0003800200 */
.L_x_9:
[----:B------:R-:W-:Y:S02]  /*01b0*/  USHF.L.U32 UR4, UR4, 0x1, URZ ;  /* 0x0000000104047899 */ /* 0x000fe400080006ff */
[----:B------:R-:W-:Y:S02]  /*01c0*/  USHF.R.U32.HI UR5, URZ, 0x1, UR5 ;  /* 0x00000001ff057899 */ /* 0x000fe40008011605 */
[----:B------:R-:W-:-:S09]  /*01d0*/  UISETP.GE.AND UP0, UPT, UR4, UR8, UPT ;  /* 0x000000080400728c */ /* 0x000fd2000bf06270 */
[----:B------:R-:W-:Y:S05]  /*01e0*/  BRA.U !UP0, `(.L_x_11) ;  /* 0xfffffffd08ac7547 */ /* 0x000fea000b83ffff */
[----:B------:R-:W-:Y:S05]  /*01f0*/  EXIT ;  /* 0x000000000000794d */ /* 0x000fea0003800000 */
.L_x_12:
        /* <DEDUP_REMOVED lines=16> */
.L_x_16:


//--------------------- .nv.shared.reserved.0     --------------------------
	.section	.nv.shared.reserved.0,"aw",@nobits
	.weak		__nv_reservedSMEM_offset_0_alias
	.size		__nv_reservedSMEM_offset_0_alias, 0, 64
	.other		__nv_reservedSMEM_offset_0_alias,@"STO_CUDA_RESERVED_SHARED STV_DEFAULT"
__nv_reservedSMEM_offset_0_alias:
	.zero		0
	.zero		64


//--------------------- .nv.constant0._Z15cuda_update_arrPfd --------------------------
	.section	.nv.constant0._Z15cuda_update_arrPfd,"a",@progbits
	.sectionflags	@""
	.align	4
.nv.constant0._Z15cuda_update_arrPfd:
	.zero		912


//--------------------- .nv.constant0._Z15cuda_vector_maxPfi --------------------------
	.section	.nv.constant0._Z15cuda_vector_maxPfi,"a",@progbits
	.sectionflags	@""
	.align	4
.nv.constant0._Z15cuda_vector_maxPfi:
	.zero		908


//--------------------- .nv.constant0._Z15cuda_vector_minPfi --------------------------
	.section	.nv.constant0._Z15cuda_vector_minPfi,"a",@progbits
	.sectionflags	@""
	.align	4
.nv.constant0._Z15cuda_vector_minPfi:
	.zero		908


//--------------------- .nv.constant0._Z15cuda_vector_sumPfi --------------------------
	.section	.nv.constant0._Z15cuda_vector_sumPfi,"a",@progbits
	.sectionflags	@""
	.align	4
.nv.constant0._Z15cuda_vector_sumPfi:
	.zero		908


//--------------------- SYMBOLS --------------------------

	.type		.nv.reservedSmem.offset0,@object
	.size		.nv.reservedSmem.offset0,0x4
